//
// Generated by NVIDIA NVVM Compiler
//
// Compiler Build ID: CL-36424714
// Cuda compilation tools, release 13.0, V13.0.88
// Based on NVVM 20.0.0
//

.version 9.0
.target sm_100
.address_size 64

	// .globl	_ZN3cub18CUB_300001_SM_10006detail11EmptyKernelIvEEvv
.global .align 1 .b8 _ZN40_INTERNAL_aab29e2d_4_k_cu_addc6399_784604cuda3std3__45__cpo5beginE[1];
.global .align 1 .b8 _ZN40_INTERNAL_aab29e2d_4_k_cu_addc6399_784604cuda3std3__45__cpo3endE[1];
.global .align 1 .b8 _ZN40_INTERNAL_aab29e2d_4_k_cu_addc6399_784604cuda3std3__45__cpo6cbeginE[1];
.global .align 1 .b8 _ZN40_INTERNAL_aab29e2d_4_k_cu_addc6399_784604cuda3std3__45__cpo4cendE[1];
.global .align 1 .b8 _ZN40_INTERNAL_aab29e2d_4_k_cu_addc6399_784604cuda3std3__45__cpo6rbeginE[1];
.global .align 1 .b8 _ZN40_INTERNAL_aab29e2d_4_k_cu_addc6399_784604cuda3std3__45__cpo4rendE[1];
.global .align 1 .b8 _ZN40_INTERNAL_aab29e2d_4_k_cu_addc6399_784604cuda3std3__45__cpo7crbeginE[1];
.global .align 1 .b8 _ZN40_INTERNAL_aab29e2d_4_k_cu_addc6399_784604cuda3std3__45__cpo5crendE[1];
.global .align 1 .b8 _ZN40_INTERNAL_aab29e2d_4_k_cu_addc6399_784604cuda3std3__442_GLOBAL__N__aab29e2d_4_k_cu_addc6399_784606ignoreE[1];
.global .align 1 .b8 _ZN40_INTERNAL_aab29e2d_4_k_cu_addc6399_784604cuda3std3__419piecewise_constructE[1];
.global .align 1 .b8 _ZN40_INTERNAL_aab29e2d_4_k_cu_addc6399_784604cuda3std3__48in_placeE[1];
.global .align 1 .b8 _ZN40_INTERNAL_aab29e2d_4_k_cu_addc6399_784604cuda3std3__420unreachable_sentinelE[1];
.global .align 1 .b8 _ZN40_INTERNAL_aab29e2d_4_k_cu_addc6399_784604cuda3std3__47nulloptE[1];
.global .align 1 .b8 _ZN40_INTERNAL_aab29e2d_4_k_cu_addc6399_784604cuda3std3__48unexpectE[1];
.global .align 1 .b8 _ZN40_INTERNAL_aab29e2d_4_k_cu_addc6399_784604cuda3std6ranges3__45__cpo4swapE[1];
.global .align 1 .b8 _ZN40_INTERNAL_aab29e2d_4_k_cu_addc6399_784604cuda3std6ranges3__45__cpo9iter_moveE[1];
.global .align 1 .b8 _ZN40_INTERNAL_aab29e2d_4_k_cu_addc6399_784604cuda3std6ranges3__45__cpo5beginE[1];
.global .align 1 .b8 _ZN40_INTERNAL_aab29e2d_4_k_cu_addc6399_784604cuda3std6ranges3__45__cpo3endE[1];
.global .align 1 .b8 _ZN40_INTERNAL_aab29e2d_4_k_cu_addc6399_784604cuda3std6ranges3__45__cpo6cbeginE[1];
.global .align 1 .b8 _ZN40_INTERNAL_aab29e2d_4_k_cu_addc6399_784604cuda3std6ranges3__45__cpo4cendE[1];
.global .align 1 .b8 _ZN40_INTERNAL_aab29e2d_4_k_cu_addc6399_784604cuda3std6ranges3__45__cpo7advanceE[1];
.global .align 1 .b8 _ZN40_INTERNAL_aab29e2d_4_k_cu_addc6399_784604cuda3std6ranges3__45__cpo9iter_swapE[1];
.global .align 1 .b8 _ZN40_INTERNAL_aab29e2d_4_k_cu_addc6399_784604cuda3std6ranges3__45__cpo4nextE[1];
.global .align 1 .b8 _ZN40_INTERNAL_aab29e2d_4_k_cu_addc6399_784604cuda3std6ranges3__45__cpo4prevE[1];
.global .align 1 .b8 _ZN40_INTERNAL_aab29e2d_4_k_cu_addc6399_784604cuda3std6ranges3__45__cpo4dataE[1];
.global .align 1 .b8 _ZN40_INTERNAL_aab29e2d_4_k_cu_addc6399_784604cuda3std6ranges3__45__cpo5cdataE[1];
.global .align 1 .b8 _ZN40_INTERNAL_aab29e2d_4_k_cu_addc6399_784604cuda3std6ranges3__45__cpo4sizeE[1];
.global .align 1 .b8 _ZN40_INTERNAL_aab29e2d_4_k_cu_addc6399_784604cuda3std6ranges3__45__cpo5ssizeE[1];
.global .align 1 .b8 _ZN40_INTERNAL_aab29e2d_4_k_cu_addc6399_784604cuda3std6ranges3__45__cpo8distanceE[1];
.global .align 1 .b8 _ZN40_INTERNAL_aab29e2d_4_k_cu_addc6399_784606thrust24THRUST_300001_SM_1000_NS8cuda_cub3parE[1];
.global .align 1 .b8 _ZN40_INTERNAL_aab29e2d_4_k_cu_addc6399_784606thrust24THRUST_300001_SM_1000_NS8cuda_cub10par_nosyncE[1];
.global .align 1 .b8 _ZN40_INTERNAL_aab29e2d_4_k_cu_addc6399_784606thrust24THRUST_300001_SM_1000_NS6system6detail10sequential3seqE[1];
.global .align 1 .b8 _ZN40_INTERNAL_aab29e2d_4_k_cu_addc6399_784606thrust24THRUST_300001_SM_1000_NS12placeholders2_1E[1];
.global .align 1 .b8 _ZN40_INTERNAL_aab29e2d_4_k_cu_addc6399_784606thrust24THRUST_300001_SM_1000_NS12placeholders2_2E[1];
.global .align 1 .b8 _ZN40_INTERNAL_aab29e2d_4_k_cu_addc6399_784606thrust24THRUST_300001_SM_1000_NS12placeholders2_3E[1];
.global .align 1 .b8 _ZN40_INTERNAL_aab29e2d_4_k_cu_addc6399_784606thrust24THRUST_300001_SM_1000_NS12placeholders2_4E[1];
.global .align 1 .b8 _ZN40_INTERNAL_aab29e2d_4_k_cu_addc6399_784606thrust24THRUST_300001_SM_1000_NS12placeholders2_5E[1];
.global .align 1 .b8 _ZN40_INTERNAL_aab29e2d_4_k_cu_addc6399_784606thrust24THRUST_300001_SM_1000_NS12placeholders2_6E[1];
.global .align 1 .b8 _ZN40_INTERNAL_aab29e2d_4_k_cu_addc6399_784606thrust24THRUST_300001_SM_1000_NS12placeholders2_7E[1];
.global .align 1 .b8 _ZN40_INTERNAL_aab29e2d_4_k_cu_addc6399_784606thrust24THRUST_300001_SM_1000_NS12placeholders2_8E[1];
.global .align 1 .b8 _ZN40_INTERNAL_aab29e2d_4_k_cu_addc6399_784606thrust24THRUST_300001_SM_1000_NS12placeholders2_9E[1];
.global .align 1 .b8 _ZN40_INTERNAL_aab29e2d_4_k_cu_addc6399_784606thrust24THRUST_300001_SM_1000_NS12placeholders3_10E[1];
.global .align 1 .b8 _ZN40_INTERNAL_aab29e2d_4_k_cu_addc6399_784606thrust24THRUST_300001_SM_1000_NS3seqE[1];

.visible .entry _ZN3cub18CUB_300001_SM_10006detail11EmptyKernelIvEEvv()
{


	ret;

}


// ===== COMPILED SASS (sm_100) =====

	.target	sm_100

	.elftype	@"ET_EXEC"


//--------------------- .note.nv.tkinfo           --------------------------
	.section	.note.nv.tkinfo,"",@"SHT_NOTE"
	.sectionflags	@"SHF_NOTE_NV_TKINFO"
	.tkinfo
        /*0018*/ 	.word	0x00000002
        /*0030*/ 	.string	""
        /*0030*/ 	.string	"ptxas"
        /*0030*/ 	.string	"Cuda compilation tools, release 13.0, V13.0.88"
        /*0030*/ 	.string	"Build cuda_13.0.r13.0/compiler.36424714_0"
        /*0030*/ 	.string	"-arch sm_100 -m 64 "



//--------------------- .note.nv.cuinfo           --------------------------
	.section	.note.nv.cuinfo,"",@"SHT_NOTE"
	.sectionflags	@"SHF_NOTE_NV_CUINFO"
        /*0018*/ 	.short	0x0002
        /*001a*/ 	.short	0x0064
        /*001c*/ 	.short	0x0082
	.zero		2


//--------------------- .nv.info                  --------------------------
	.section	.nv.info,"",@"SHT_CUDA_INFO"
	.align	4


	//----- nvinfo : EIATTR_REGCOUNT
	.align		4
        /*0000*/ 	.byte	0x04, 0x2f
        /*0002*/ 	.short	(.L_44 - .L_43)
	.align		4
.L_43:
        /*0004*/ 	.word	index@(_ZN3cub18CUB_300001_SM_10006detail11EmptyKernelIvEEvv)
        /*0008*/ 	.word	0x00000004


	//----- nvinfo : EIATTR_FRAME_SIZE
	.align		4
.L_44:
        /*000c*/ 	.byte	0x04, 0x11
        /*000e*/ 	.short	(.L_46 - .L_45)
	.align		4
.L_45:
        /*0010*/ 	.word	index@(_ZN3cub18CUB_300001_SM_10006detail11EmptyKernelIvEEvv)
        /*0014*/ 	.word	0x00000000


	//----- nvinfo : EIATTR_MIN_STACK_SIZE
	.align		4
.L_46:
        /*0018*/ 	.byte	0x04, 0x12
        /*001a*/ 	.short	(.L_48 - .L_47)
	.align		4
.L_47:
        /*001c*/ 	.word	index@(_ZN3cub18CUB_300001_SM_10006detail11EmptyKernelIvEEvv)
        /*0020*/ 	.word	0x00000000
.L_48:


//--------------------- .nv.compat                --------------------------
	.section	.nv.compat,"",@"SHT_CUDA_COMPAT_INFO"
	.align	4
        /*0000*/ 	.byte	0x02, 0x09, 0x00, 0x00, 0x02, 0x02, 0x01, 0x00, 0x02, 0x05, 0x05, 0x00, 0x03, 0x07, 0x01, 0x01
        /*0010*/ 	.byte	0x02, 0x03, 0x00, 0x00, 0x02, 0x06, 0x01, 0x00, 0x04, 0x0b, 0x08, 0x00, 0x09, 0x00, 0x00, 0x00
        /*0020*/ 	.byte	0x00, 0x00, 0x00, 0x00


//--------------------- .nv.info._ZN3cub18CUB_300001_SM_10006detail11EmptyKernelIvEEvv --------------------------
	.section	.nv.info._ZN3cub18CUB_300001_SM_10006detail11EmptyKernelIvEEvv,"",@"SHT_CUDA_INFO"
	.sectionflags	@""
	.align	4


	//----- nvinfo : EIATTR_CUDA_API_VERSION
	.align		4
        /*0000*/ 	.byte	0x04, 0x37
        /*0002*/ 	.short	(.L_50 - .L_49)
.L_49:
        /*0004*/ 	.word	0x00000082


	//----- nvinfo : EIATTR_SPARSE_MMA_MASK
	.align		4
.L_50:
        /*0008*/ 	.byte	0x03, 0x50
        /*000a*/ 	.short	0x0000


	//----- nvinfo : EIATTR_MAXREG_COUNT
	.align		4
        /*000c*/ 	.byte	0x03, 0x1b
        /*000e*/ 	.short	0x00ff


	//----- nvinfo : EIATTR_MERCURY_ISA_VERSION
	.align		4
        /*0010*/ 	.byte	0x03, 0x5f
        /*0012*/ 	.short	0x0101


	//----- nvinfo : EIATTR_VRC_CTA_INIT_COUNT
	.align		4
        /*0014*/ 	.byte	0x02, 0x4a
	.zero		1
	.zero		1


	//----- nvinfo : EIATTR_EXIT_INSTR_OFFSETS
	.align		4
        /*0018*/ 	.byte	0x04, 0x1c
        /*001a*/ 	.short	(.L_52 - .L_51)


	//   ....[0]....
.L_51:
        /*001c*/ 	.word	0x00000010


	//----- nvinfo : EIATTR_SW_WAR
	.align		4
.L_52:
        /*0020*/ 	.byte	0x04, 0x36
        /*0022*/ 	.short	(.L_54 - .L_53)
.L_53:
        /*0024*/ 	.word	0x00000008
.L_54:


//--------------------- .nv.callgraph             --------------------------
	.section	.nv.callgraph,"",@"SHT_CUDA_CALLGRAPH"
	.align	4
	.sectionentsize	8
	.align		4
        /*0000*/ 	.word	0x00000000
	.align		4
        /*0004*/ 	.word	0xffffffff
	.align		4
        /*0008*/ 	.word	0x00000000
	.align		4
        /*000c*/ 	.word	0xfffffffe
	.align		4
        /*0010*/ 	.word	0x00000000
	.align		4
        /*0014*/ 	.word	0xfffffffd
	.align		4
        /*0018*/ 	.word	0x00000000
	.align		4
        /*001c*/ 	.word	0xfffffffc


//--------------------- .nv.constant4             --------------------------
	.section	.nv.constant4,"a",@progbits
	.align	8
	.align		8
.nv.constant4:
        /*0000*/ 	.dword	_ZN40_INTERNAL_aab29e2d_4_k_cu_addc6399_789404cuda3std3__45__cpo5beginE
	.align		8
        /*0008*/ 	.dword	_ZN40_INTERNAL_aab29e2d_4_k_cu_addc6399_789404cuda3std3__45__cpo3endE
	.align		8
        /*0010*/ 	.dword	_ZN40_INTERNAL_aab29e2d_4_k_cu_addc6399_789404cuda3std3__45__cpo6cbeginE
	.align		8
        /*0018*/ 	.dword	_ZN40_INTERNAL_aab29e2d_4_k_cu_addc6399_789404cuda3std3__45__cpo4cendE
	.align		8
        /*0020*/ 	.dword	_ZN40_INTERNAL_aab29e2d_4_k_cu_addc6399_789404cuda3std3__45__cpo6rbeginE
	.align		8
        /*0028*/ 	.dword	_ZN40_INTERNAL_aab29e2d_4_k_cu_addc6399_789404cuda3std3__45__cpo4rendE
	.align		8
        /*0030*/ 	.dword	_ZN40_INTERNAL_aab29e2d_4_k_cu_addc6399_789404cuda3std3__45__cpo7crbeginE
	.align		8
        /*0038*/ 	.dword	_ZN40_INTERNAL_aab29e2d_4_k_cu_addc6399_789404cuda3std3__45__cpo5crendE
	.align		8
        /*0040*/ 	.dword	_ZN40_INTERNAL_aab29e2d_4_k_cu_addc6399_789404cuda3std3__442_GLOBAL__N__aab29e2d_4_k_cu_addc6399_789406ignoreE
	.align		8
        /*0048*/ 	.dword	_ZN40_INTERNAL_aab29e2d_4_k_cu_addc6399_789404cuda3std3__419piecewise_constructE
	.align		8
        /*0050*/ 	.dword	_ZN40_INTERNAL_aab29e2d_4_k_cu_addc6399_789404cuda3std3__48in_placeE
	.align		8
        /*0058*/ 	.dword	_ZN40_INTERNAL_aab29e2d_4_k_cu_addc6399_789404cuda3std3__420unreachable_sentinelE
	.align		8
        /*0060*/ 	.dword	_ZN40_INTERNAL_aab29e2d_4_k_cu_addc6399_789404cuda3std3__47nulloptE
	.align		8
        /*0068*/ 	.dword	_ZN40_INTERNAL_aab29e2d_4_k_cu_addc6399_789404cuda3std3__48unexpectE
	.align		8
        /*0070*/ 	.dword	_ZN40_INTERNAL_aab29e2d_4_k_cu_addc6399_789404cuda3std6ranges3__45__cpo4swapE
	.align		8
        /*0078*/ 	.dword	_ZN40_INTERNAL_aab29e2d_4_k_cu_addc6399_789404cuda3std6ranges3__45__cpo9iter_moveE
	.align		8
        /*0080*/ 	.dword	_ZN40_INTERNAL_aab29e2d_4_k_cu_addc6399_789404cuda3std6ranges3__45__cpo5beginE
	.align		8
        /*0088*/ 	.dword	_ZN40_INTERNAL_aab29e2d_4_k_cu_addc6399_789404cuda3std6ranges3__45__cpo3endE
	.align		8
        /*0090*/ 	.dword	_ZN40_INTERNAL_aab29e2d_4_k_cu_addc6399_789404cuda3std6ranges3__45__cpo6cbeginE
	.align		8
        /*0098*/ 	.dword	_ZN40_INTERNAL_aab29e2d_4_k_cu_addc6399_789404cuda3std6ranges3__45__cpo4cendE
	.align		8
        /*00a0*/ 	.dword	_ZN40_INTERNAL_aab29e2d_4_k_cu_addc6399_789404cuda3std6ranges3__45__cpo7advanceE
	.align		8
        /*00a8*/ 	.dword	_ZN40_INTERNAL_aab29e2d_4_k_cu_addc6399_789404cuda3std6ranges3__45__cpo9iter_swapE
	.align		8
        /*00b0*/ 	.dword	_ZN40_INTERNAL_aab29e2d_4_k_cu_addc6399_789404cuda3std6ranges3__45__cpo4nextE
	.align		8
        /*00b8*/ 	.dword	_ZN40_INTERNAL_aab29e2d_4_k_cu_addc6399_789404cuda3std6ranges3__45__cpo4prevE
	.align		8
        /*00c0*/ 	.dword	_ZN40_INTERNAL_aab29e2d_4_k_cu_addc6399_789404cuda3std6ranges3__45__cpo4dataE
	.align		8
        /*00c8*/ 	.dword	_ZN40_INTERNAL_aab29e2d_4_k_cu_addc6399_789404cuda3std6ranges3__45__cpo5cdataE
	.align		8
        /*00d0*/ 	.dword	_ZN40_INTERNAL_aab29e2d_4_k_cu_addc6399_789404cuda3std6ranges3__45__cpo4sizeE
	.align		8
        /*00d8*/ 	.dword	_ZN40_INTERNAL_aab29e2d_4_k_cu_addc6399_789404cuda3std6ranges3__45__cpo5ssizeE
	.align		8
        /*00e0*/ 	.dword	_ZN40_INTERNAL_aab29e2d_4_k_cu_addc6399_789404cuda3std6ranges3__45__cpo8distanceE
	.align		8
        /*00e8*/ 	.dword	_ZN40_INTERNAL_aab29e2d_4_k_cu_addc6399_789406thrust24THRUST_300001_SM_1000_NS8cuda_cub3parE
	.align		8
        /*00f0*/ 	.dword	_ZN40_INTERNAL_aab29e2d_4_k_cu_addc6399_789406thrust24THRUST_300001_SM_1000_NS8cuda_cub10par_nosyncE
	.align		8
        /*00f8*/ 	.dword	_ZN40_INTERNAL_aab29e2d_4_k_cu_addc6399_789406thrust24THRUST_300001_SM_1000_NS6system6detail10sequential3seqE
	.align		8
        /*0100*/ 	.dword	_ZN40_INTERNAL_aab29e2d_4_k_cu_addc6399_789406thrust24THRUST_300001_SM_1000_NS12placeholders2_1E
	.align		8
        /*0108*/ 	.dword	_ZN40_INTERNAL_aab29e2d_4_k_cu_addc6399_789406thrust24THRUST_300001_SM_1000_NS12placeholders2_2E
	.align		8
        /*0110*/ 	.dword	_ZN40_INTERNAL_aab29e2d_4_k_cu_addc6399_789406thrust24THRUST_300001_SM_1000_NS12placeholders2_3E
	.align		8
        /*0118*/ 	.dword	_ZN40_INTERNAL_aab29e2d_4_k_cu_addc6399_789406thrust24THRUST_300001_SM_1000_NS12placeholders2_4E
	.align		8
        /*0120*/ 	.dword	_ZN40_INTERNAL_aab29e2d_4_k_cu_addc6399_789406thrust24THRUST_300001_SM_1000_NS12placeholders2_5E
	.align		8
        /*0128*/ 	.dword	_ZN40_INTERNAL_aab29e2d_4_k_cu_addc6399_789406thrust24THRUST_300001_SM_1000_NS12placeholders2_6E
	.align		8
        /*0130*/ 	.dword	_ZN40_INTERNAL_aab29e2d_4_k_cu_addc6399_789406thrust24THRUST_300001_SM_1000_NS12placeholders2_7E
	.align		8
        /*0138*/ 	.dword	_ZN40_INTERNAL_aab29e2d_4_k_cu_addc6399_789406thrust24THRUST_300001_SM_1000_NS12placeholders2_8E
	.align		8
        /*0140*/ 	.dword	_ZN40_INTERNAL_aab29e2d_4_k_cu_addc6399_789406thrust24THRUST_300001_SM_1000_NS12placeholders2_9E
	.align		8
        /*0148*/ 	.dword	_ZN40_INTERNAL_aab29e2d_4_k_cu_addc6399_789406thrust24THRUST_300001_SM_1000_NS12placeholders3_10E
	.align		8
        /*0150*/ 	.dword	_ZN40_INTERNAL_aab29e2d_4_k_cu_addc6399_789406thrust24THRUST_300001_SM_1000_NS3seqE


//--------------------- .text._ZN3cub18CUB_300001_SM_10006detail11EmptyKernelIvEEvv --------------------------
	.section	.text._ZN3cub18CUB_300001_SM_10006detail11EmptyKernelIvEEvv,"ax",@progbits
	.align	128
        .global         _ZN3cub18CUB_300001_SM_10006detail11EmptyKernelIvEEvv
        .type           _ZN3cub18CUB_300001_SM_10006detail11EmptyKernelIvEEvv,@function
        .size           _ZN3cub18CUB_300001_SM_10006detail11EmptyKernelIvEEvv,(.L_x_1 - _ZN3cub18CUB_300001_SM_10006detail11EmptyKernelIvEEvv)
        .other          _ZN3cub18CUB_300001_SM_10006detail11EmptyKernelIvEEvv,@"STO_CUDA_ENTRY STV_DEFAULT"
_ZN3cub18CUB_300001_SM_10006detail11EmptyKernelIvEEvv:
.text._ZN3cub18CUB_300001_SM_10006detail11EmptyKernelIvEEvv:
[----:B------:R-:W-:Y:S01]  /*0000*/  LDC R1, c[0x0][0x37c] ;  /* 0x0000df00ff017b82 */ /* 0x000fe20000000800 */
[----:B------:R-:W-:Y:S05]  /*0010*/  EXIT ;  /* 0x000000000000794d */ /* 0x000fea0003800000 */
.L_x_0:
[----:B------:R-:W-:-:S00]  /*0020*/  BRA `(.L_x_0) ;  /* 0xfffffffc00fc7947 */ /* 0x000fc0000383ffff */
[----:B------:R-:W-:-:S00]  /*0030*/  NOP ;  /* 0x0000000000007918 */ /* 0x000fc00000000000 */
        /* <DEDUP_REMOVED lines=12> */
.L_x_1:


//--------------------- .nv.shared.reserved.0     --------------------------
	.section	.nv.shared.reserved.0,"aw",@nobits
	.weak		__nv_reservedSMEM_offset_0_alias
	.size		__nv_reservedSMEM_offset_0_alias, 0, 64
	.other		__nv_reservedSMEM_offset_0_alias,@"STO_CUDA_RESERVED_SHARED STV_DEFAULT"
__nv_reservedSMEM_offset_0_alias:
	.zero		0
	.zero		64


//--------------------- .nv.global                --------------------------
	.section	.nv.global,"aw",@nobits
.nv.global:
	.type		_ZN40_INTERNAL_aab29e2d_4_k_cu_addc6399_789406thrust24THRUST_300001_SM_1000_NS3seqE,@object
	.size		_ZN40_INTERNAL_aab29e2d_4_k_cu_addc6399_789406thrust24THRUST_300001_SM_1000_NS3seqE,(_ZN40_INTERNAL_aab29e2d_4_k_cu_addc6399_789404cuda3std3__48in_placeE - _ZN40_INTERNAL_aab29e2d_4_k_cu_addc6399_789406thrust24THRUST_300001_SM_1000_NS3seqE)
_ZN40_INTERNAL_aab29e2d_4_k_cu_addc6399_789406thrust24THRUST_300001_SM_1000_NS3seqE:
	.zero		1
	.type		_ZN40_INTERNAL_aab29e2d_4_k_cu_addc6399_789404cuda3std3__48in_placeE,@object
	.size		_ZN40_INTERNAL_aab29e2d_4_k_cu_addc6399_789404cuda3std3__48in_placeE,(_ZN40_INTERNAL_aab29e2d_4_k_cu_addc6399_789404cuda3std6ranges3__45__cpo4sizeE - _ZN40_INTERNAL_aab29e2d_4_k_cu_addc6399_789404cuda3std3__48in_placeE)
_ZN40_INTERNAL_aab29e2d_4_k_cu_addc6399_789404cuda3std3__48in_placeE:
	.zero		1
	.type		_ZN40_INTERNAL_aab29e2d_4_k_cu_addc6399_789404cuda3std6ranges3__45__cpo4sizeE,@object
	.size		_ZN40_INTERNAL_aab29e2d_4_k_cu_addc6399_789404cuda3std6ranges3__45__cpo4sizeE,(_ZN40_INTERNAL_aab29e2d_4_k_cu_addc6399_789406thrust24THRUST_300001_SM_1000_NS12placeholders2_3E - _ZN40_INTERNAL_aab29e2d_4_k_cu_addc6399_789404cuda3std6ranges3__45__cpo4sizeE)
_ZN40_INTERNAL_aab29e2d_4_k_cu_addc6399_789404cuda3std6ranges3__45__cpo4sizeE:
	.zero		1
	.type		_ZN40_INTERNAL_aab29e2d_4_k_cu_addc6399_789406thrust24THRUST_300001_SM_1000_NS12placeholders2_3E,@object
	.size		_ZN40_INTERNAL_aab29e2d_4_k_cu_addc6399_789406thrust24THRUST_300001_SM_1000_NS12placeholders2_3E,(_ZN40_INTERNAL_aab29e2d_4_k_cu_addc6399_789404cuda3std3__45__cpo6cbeginE - _ZN40_INTERNAL_aab29e2d_4_k_cu_addc6399_789406thrust24THRUST_300001_SM_1000_NS12placeholders2_3E)
_ZN40_INTERNAL_aab29e2d_4_k_cu_addc6399_789406thrust24THRUST_300001_SM_1000_NS12placeholders2_3E:
	.zero		1
	.type		_ZN40_INTERNAL_aab29e2d_4_k_cu_addc6399_789404cuda3std3__45__cpo6cbeginE,@object
	.size		_ZN40_INTERNAL_aab29e2d_4_k_cu_addc6399_789404cuda3std3__45__cpo6cbeginE,(_ZN40_INTERNAL_aab29e2d_4_k_cu_addc6399_789404cuda3std6ranges3__45__cpo6cbeginE - _ZN40_INTERNAL_aab29e2d_4_k_cu_addc6399_789404cuda3std3__45__cpo6cbeginE)
_ZN40_INTERNAL_aab29e2d_4_k_cu_addc6399_789404cuda3std3__45__cpo6cbeginE:
	.zero		1
	.type		_ZN40_INTERNAL_aab29e2d_4_k_cu_addc6399_789404cuda3std6ranges3__45__cpo6cbeginE,@object
	.size		_ZN40_INTERNAL_aab29e2d_4_k_cu_addc6399_789404cuda3std6ranges3__45__cpo6cbeginE,(_ZN40_INTERNAL_aab29e2d_4_k_cu_addc6399_789406thrust24THRUST_300001_SM_1000_NS12placeholders2_7E - _ZN40_INTERNAL_aab29e2d_4_k_cu_addc6399_789404cuda3std6ranges3__45__cpo6cbeginE)
_ZN40_INTERNAL_aab29e2d_4_k_cu_addc6399_789404cuda3std6ranges3__45__cpo6cbeginE:
	.zero		1
	.type		_ZN40_INTERNAL_aab29e2d_4_k_cu_addc6399_789406thrust24THRUST_300001_SM_1000_NS12placeholders2_7E,@object
	.size		_ZN40_INTERNAL_aab29e2d_4_k_cu_addc6399_789406thrust24THRUST_300001_SM_1000_NS12placeholders2_7E,(_ZN40_INTERNAL_aab29e2d_4_k_cu_addc6399_789404cuda3std3__45__cpo7crbeginE - _ZN40_INTERNAL_aab29e2d_4_k_cu_addc6399_789406thrust24THRUST_300001_SM_1000_NS12placeholders2_7E)
_ZN40_INTERNAL_aab29e2d_4_k_cu_addc6399_789406thrust24THRUST_300001_SM_1000_NS12placeholders2_7E:
	.zero		1
	.type		_ZN40_INTERNAL_aab29e2d_4_k_cu_addc6399_789404cuda3std3__45__cpo7crbeginE,@object
	.size		_ZN40_INTERNAL_aab29e2d_4_k_cu_addc6399_789404cuda3std3__45__cpo7crbeginE,(_ZN40_INTERNAL_aab29e2d_4_k_cu_addc6399_789404cuda3std6ranges3__45__cpo4nextE - _ZN40_INTERNAL_aab29e2d_4_k_cu_addc6399_789404cuda3std3__45__cpo7crbeginE)
_ZN40_INTERNAL_aab29e2d_4_k_cu_addc6399_789404cuda3std3__45__cpo7crbeginE:
	.zero		1
	.type		_ZN40_INTERNAL_aab29e2d_4_k_cu_addc6399_789404cuda3std6ranges3__45__cpo4nextE,@object
	.size		_ZN40_INTERNAL_aab29e2d_4_k_cu_addc6399_789404cuda3std6ranges3__45__cpo4nextE,(_ZN40_INTERNAL_aab29e2d_4_k_cu_addc6399_789404cuda3std6ranges3__45__cpo4swapE - _ZN40_INTERNAL_aab29e2d_4_k_cu_addc6399_789404cuda3std6ranges3__45__cpo4nextE)
_ZN40_INTERNAL_aab29e2d_4_k_cu_addc6399_789404cuda3std6ranges3__45__cpo4nextE:
	.zero		1
	.type		_ZN40_INTERNAL_aab29e2d_4_k_cu_addc6399_789404cuda3std6ranges3__45__cpo4swapE,@object
	.size		_ZN40_INTERNAL_aab29e2d_4_k_cu_addc6399_789404cuda3std6ranges3__45__cpo4swapE,(_ZN40_INTERNAL_aab29e2d_4_k_cu_addc6399_789406thrust24THRUST_300001_SM_1000_NS8cuda_cub10par_nosyncE - _ZN40_INTERNAL_aab29e2d_4_k_cu_addc6399_789404cuda3std6ranges3__45__cpo4swapE)
_ZN40_INTERNAL_aab29e2d_4_k_cu_addc6399_789404cuda3std6ranges3__45__cpo4swapE:
	.zero		1
	.type		_ZN40_INTERNAL_aab29e2d_4_k_cu_addc6399_789406thrust24THRUST_300001_SM_1000_NS8cuda_cub10par_nosyncE,@object
	.size		_ZN40_INTERNAL_aab29e2d_4_k_cu_addc6399_789406thrust24THRUST_300001_SM_1000_NS8cuda_cub10par_nosyncE,(_ZN40_INTERNAL_aab29e2d_4_k_cu_addc6399_789406thrust24THRUST_300001_SM_1000_NS12placeholders2_9E - _ZN40_INTERNAL_aab29e2d_4_k_cu_addc6399_789406thrust24THRUST_300001_SM_1000_NS8cuda_cub10par_nosyncE)
_ZN40_INTERNAL_aab29e2d_4_k_cu_addc6399_789406thrust24THRUST_300001_SM_1000_NS8cuda_cub10par_nosyncE:
	.zero		1
	.type		_ZN40_INTERNAL_aab29e2d_4_k_cu_addc6399_789406thrust24THRUST_300001_SM_1000_NS12placeholders2_9E,@object
	.size		_ZN40_INTERNAL_aab29e2d_4_k_cu_addc6399_789406thrust24THRUST_300001_SM_1000_NS12placeholders2_9E,(_ZN40_INTERNAL_aab29e2d_4_k_cu_addc6399_789404cuda3std3__442_GLOBAL__N__aab29e2d_4_k_cu_addc6399_789406ignoreE - _ZN40_INTERNAL_aab29e2d_4_k_cu_addc6399_789406thrust24THRUST_300001_SM_1000_NS12placeholders2_9E)
_ZN40_INTERNAL_aab29e2d_4_k_cu_addc6399_789406thrust24THRUST_300001_SM_1000_NS12placeholders2_9E:
	.zero		1
	.type		_ZN40_INTERNAL_aab29e2d_4_k_cu_addc6399_789404cuda3std3__442_GLOBAL__N__aab29e2d_4_k_cu_addc6399_789406ignoreE,@object
	.size		_ZN40_INTERNAL_aab29e2d_4_k_cu_addc6399_789404cuda3std3__442_GLOBAL__N__aab29e2d_4_k_cu_addc6399_789406ignoreE,(_ZN40_INTERNAL_aab29e2d_4_k_cu_addc6399_789404cuda3std6ranges3__45__cpo4dataE - _ZN40_INTERNAL_aab29e2d_4_k_cu_addc6399_789404cuda3std3__442_GLOBAL__N__aab29e2d_4_k_cu_addc6399_789406ignoreE)
_ZN40_INTERNAL_aab29e2d_4_k_cu_addc6399_789404cuda3std3__442_GLOBAL__N__aab29e2d_4_k_cu_addc6399_789406ignoreE:
	.zero		1
	.type		_ZN40_INTERNAL_aab29e2d_4_k_cu_addc6399_789404cuda3std6ranges3__45__cpo4dataE,@object
	.size		_ZN40_INTERNAL_aab29e2d_4_k_cu_addc6399_789404cuda3std6ranges3__45__cpo4dataE,(_ZN40_INTERNAL_aab29e2d_4_k_cu_addc6399_789406thrust24THRUST_300001_SM_1000_NS12placeholders2_1E - _ZN40_INTERNAL_aab29e2d_4_k_cu_addc6399_789404cuda3std6ranges3__45__cpo4dataE)
_ZN40_INTERNAL_aab29e2d_4_k_cu_addc6399_789404cuda3std6ranges3__45__cpo4dataE:
	.zero		1
	.type		_ZN40_INTERNAL_aab29e2d_4_k_cu_addc6399_789406thrust24THRUST_300001_SM_1000_NS12placeholders2_1E,@object
	.size		_ZN40_INTERNAL_aab29e2d_4_k_cu_addc6399_789406thrust24THRUST_300001_SM_1000_NS12placeholders2_1E,(_ZN40_INTERNAL_aab29e2d_4_k_cu_addc6399_789404cuda3std3__45__cpo5beginE - _ZN40_INTERNAL_aab29e2d_4_k_cu_addc6399_789406thrust24THRUST_300001_SM_1000_NS12placeholders2_1E)
_ZN40_INTERNAL_aab29e2d_4_k_cu_addc6399_789406thrust24THRUST_300001_SM_1000_NS12placeholders2_1E:
	.zero		1
	.type		_ZN40_INTERNAL_aab29e2d_4_k_cu_addc6399_789404cuda3std3__45__cpo5beginE,@object
	.size		_ZN40_INTERNAL_aab29e2d_4_k_cu_addc6399_789404cuda3std3__45__cpo5beginE,(_ZN40_INTERNAL_aab29e2d_4_k_cu_addc6399_789404cuda3std6ranges3__45__cpo5beginE - _ZN40_INTERNAL_aab29e2d_4_k_cu_addc6399_789404cuda3std3__45__cpo5beginE)
_ZN40_INTERNAL_aab29e2d_4_k_cu_addc6399_789404cuda3std3__45__cpo5beginE:
	.zero		1
	.type		_ZN40_INTERNAL_aab29e2d_4_k_cu_addc6399_789404cuda3std6ranges3__45__cpo5beginE,@object
	.size		_ZN40_INTERNAL_aab29e2d_4_k_cu_addc6399_789404cuda3std6ranges3__45__cpo5beginE,(_ZN40_INTERNAL_aab29e2d_4_k_cu_addc6399_789406thrust24THRUST_300001_SM_1000_NS12placeholders2_5E - _ZN40_INTERNAL_aab29e2d_4_k_cu_addc6399_789404cuda3std6ranges3__45__cpo5beginE)
_ZN40_INTERNAL_aab29e2d_4_k_cu_addc6399_789404cuda3std6ranges3__45__cpo5beginE:
	.zero		1
	.type		_ZN40_INTERNAL_aab29e2d_4_k_cu_addc6399_789406thrust24THRUST_300001_SM_1000_NS12placeholders2_5E,@object
	.size		_ZN40_INTERNAL_aab29e2d_4_k_cu_addc6399_789406thrust24THRUST_300001_SM_1000_NS12placeholders2_5E,(_ZN40_INTERNAL_aab29e2d_4_k_cu_addc6399_789404cuda3std3__45__cpo6rbeginE - _ZN40_INTERNAL_aab29e2d_4_k_cu_addc6399_789406thrust24THRUST_300001_SM_1000_NS12placeholders2_5E)
_ZN40_INTERNAL_aab29e2d_4_k_cu_addc6399_789406thrust24THRUST_300001_SM_1000_NS12placeholders2_5E:
	.zero		1
	.type		_ZN40_INTERNAL_aab29e2d_4_k_cu_addc6399_789404cuda3std3__45__cpo6rbeginE,@object
	.size		_ZN40_INTERNAL_aab29e2d_4_k_cu_addc6399_789404cuda3std3__45__cpo6rbeginE,(_ZN40_INTERNAL_aab29e2d_4_k_cu_addc6399_789404cuda3std6ranges3__45__cpo7advanceE - _ZN40_INTERNAL_aab29e2d_4_k_cu_addc6399_789404cuda3std3__45__cpo6rbeginE)
_ZN40_INTERNAL_aab29e2d_4_k_cu_addc6399_789404cuda3std3__45__cpo6rbeginE:
	.zero		1
	.type		_ZN40_INTERNAL_aab29e2d_4_k_cu_addc6399_789404cuda3std6ranges3__45__cpo7advanceE,@object
	.size		_ZN40_INTERNAL_aab29e2d_4_k_cu_addc6399_789404cuda3std6ranges3__45__cpo7advanceE,(_ZN40_INTERNAL_aab29e2d_4_k_cu_addc6399_789404cuda3std3__47nulloptE - _ZN40_INTERNAL_aab29e2d_4_k_cu_addc6399_789404cuda3std6ranges3__45__cpo7advanceE)
_ZN40_INTERNAL_aab29e2d_4_k_cu_addc6399_789404cuda3std6ranges3__45__cpo7advanceE:
	.zero		1
	.type		_ZN40_INTERNAL_aab29e2d_4_k_cu_addc6399_789404cuda3std3__47nulloptE,@object
	.size		_ZN40_INTERNAL_aab29e2d_4_k_cu_addc6399_789404cuda3std3__47nulloptE,(_ZN40_INTERNAL_aab29e2d_4_k_cu_addc6399_789404cuda3std6ranges3__45__cpo8distanceE - _ZN40_INTERNAL_aab29e2d_4_k_cu_addc6399_789404cuda3std3__47nulloptE)
_ZN40_INTERNAL_aab29e2d_4_k_cu_addc6399_789404cuda3std3__47nulloptE:
	.zero		1
	.type		_ZN40_INTERNAL_aab29e2d_4_k_cu_addc6399_789404cuda3std6ranges3__45__cpo8distanceE,@object
	.size		_ZN40_INTERNAL_aab29e2d_4_k_cu_addc6399_789404cuda3std6ranges3__45__cpo8distanceE,(_ZN40_INTERNAL_aab29e2d_4_k_cu_addc6399_789406thrust24THRUST_300001_SM_1000_NS12placeholders3_10E - _ZN40_INTERNAL_aab29e2d_4_k_cu_addc6399_789404cuda3std6ranges3__45__cpo8distanceE)
_ZN40_INTERNAL_aab29e2d_4_k_cu_addc6399_789404cuda3std6ranges3__45__cpo8distanceE:
	.zero		1
	.type		_ZN40_INTERNAL_aab29e2d_4_k_cu_addc6399_789406thrust24THRUST_300001_SM_1000_NS12placeholders3_10E,@object
	.size		_ZN40_INTERNAL_aab29e2d_4_k_cu_addc6399_789406thrust24THRUST_300001_SM_1000_NS12placeholders3_10E,(_ZN40_INTERNAL_aab29e2d_4_k_cu_addc6399_789404cuda3std3__419piecewise_constructE - _ZN40_INTERNAL_aab29e2d_4_k_cu_addc6399_789406thrust24THRUST_300001_SM_1000_NS12placeholders3_10E)
_ZN40_INTERNAL_aab29e2d_4_k_cu_addc6399_789406thrust24THRUST_300001_SM_1000_NS12placeholders3_10E:
	.zero		1
	.type		_ZN40_INTERNAL_aab29e2d_4_k_cu_addc6399_789404cuda3std3__419piecewise_constructE,@object
	.size		_ZN40_INTERNAL_aab29e2d_4_k_cu_addc6399_789404cuda3std3__419piecewise_constructE,(_ZN40_INTERNAL_aab29e2d_4_k_cu_addc6399_789404cuda3std6ranges3__45__cpo5cdataE - _ZN40_INTERNAL_aab29e2d_4_k_cu_addc6399_789404cuda3std3__419piecewise_constructE)
_ZN40_INTERNAL_aab29e2d_4_k_cu_addc6399_789404cuda3std3__419piecewise_constructE:
	.zero		1
	.type		_ZN40_INTERNAL_aab29e2d_4_k_cu_addc6399_789404cuda3std6ranges3__45__cpo5cdataE,@object
	.size		_ZN40_INTERNAL_aab29e2d_4_k_cu_addc6399_789404cuda3std6ranges3__45__cpo5cdataE,(_ZN40_INTERNAL_aab29e2d_4_k_cu_addc6399_789406thrust24THRUST_300001_SM_1000_NS12placeholders2_2E - _ZN40_INTERNAL_aab29e2d_4_k_cu_addc6399_789404cuda3std6ranges3__45__cpo5cdataE)
_ZN40_INTERNAL_aab29e2d_4_k_cu_addc6399_789404cuda3std6ranges3__45__cpo5cdataE:
	.zero		1
	.type		_ZN40_INTERNAL_aab29e2d_4_k_cu_addc6399_789406thrust24THRUST_300001_SM_1000_NS12placeholders2_2E,@object
	.size		_ZN40_INTERNAL_aab29e2d_4_k_cu_addc6399_789406thrust24THRUST_300001_SM_1000_NS12placeholders2_2E,(_ZN40_INTERNAL_aab29e2d_4_k_cu_addc6399_789404cuda3std3__45__cpo3endE - _ZN40_INTERNAL_aab29e2d_4_k_cu_addc6399_789406thrust24THRUST_300001_SM_1000_NS12placeholders2_2E)
_ZN40_INTERNAL_aab29e2d_4_k_cu_addc6399_789406thrust24THRUST_300001_SM_1000_NS12placeholders2_2E:
	.zero		1
	.type		_ZN40_INTERNAL_aab29e2d_4_k_cu_addc6399_789404cuda3std3__45__cpo3endE,@object
	.size		_ZN40_INTERNAL_aab29e2d_4_k_cu_addc6399_789404cuda3std3__45__cpo3endE,(_ZN40_INTERNAL_aab29e2d_4_k_cu_addc6399_789404cuda3std6ranges3__45__cpo3endE - _ZN40_INTERNAL_aab29e2d_4_k_cu_addc6399_789404cuda3std3__45__cpo3endE)
_ZN40_INTERNAL_aab29e2d_4_k_cu_addc6399_789404cuda3std3__45__cpo3endE:
	.zero		1
	.type		_ZN40_INTERNAL_aab29e2d_4_k_cu_addc6399_789404cuda3std6ranges3__45__cpo3endE,@object
	.size		_ZN40_INTERNAL_aab29e2d_4_k_cu_addc6399_789404cuda3std6ranges3__45__cpo3endE,(_ZN40_INTERNAL_aab29e2d_4_k_cu_addc6399_789406thrust24THRUST_300001_SM_1000_NS12placeholders2_6E - _ZN40_INTERNAL_aab29e2d_4_k_cu_addc6399_789404cuda3std6ranges3__45__cpo3endE)
_ZN40_INTERNAL_aab29e2d_4_k_cu_addc6399_789404cuda3std6ranges3__45__cpo3endE:
	.zero		1
	.type		_ZN40_INTERNAL_aab29e2d_4_k_cu_addc6399_789406thrust24THRUST_300001_SM_1000_NS12placeholders2_6E,@object
	.size		_ZN40_INTERNAL_aab29e2d_4_k_cu_addc6399_789406thrust24THRUST_300001_SM_1000_NS12placeholders2_6E,(_ZN40_INTERNAL_aab29e2d_4_k_cu_addc6399_789404cuda3std3__45__cpo4rendE - _ZN40_INTERNAL_aab29e2d_4_k_cu_addc6399_789406thrust24THRUST_300001_SM_1000_NS12placeholders2_6E)
_ZN40_INTERNAL_aab29e2d_4_k_cu_addc6399_789406thrust24THRUST_300001_SM_1000_NS12placeholders2_6E:
	.zero		1
	.type		_ZN40_INTERNAL_aab29e2d_4_k_cu_addc6399_789404cuda3std3__45__cpo4rendE,@object
	.size		_ZN40_INTERNAL_aab29e2d_4_k_cu_addc6399_789404cuda3std3__45__cpo4rendE,(_ZN40_INTERNAL_aab29e2d_4_k_cu_addc6399_789404cuda3std6ranges3__45__cpo9iter_swapE - _ZN40_INTERNAL_aab29e2d_4_k_cu_addc6399_789404cuda3std3__45__cpo4rendE)
_ZN40_INTERNAL_aab29e2d_4_k_cu_addc6399_789404cuda3std3__45__cpo4rendE:
	.zero		1
	.type		_ZN40_INTERNAL_aab29e2d_4_k_cu_addc6399_789404cuda3std6ranges3__45__cpo9iter_swapE,@object
	.size		_ZN40_INTERNAL_aab29e2d_4_k_cu_addc6399_789404cuda3std6ranges3__45__cpo9iter_swapE,(_ZN40_INTERNAL_aab29e2d_4_k_cu_addc6399_789404cuda3std3__48unexpectE - _ZN40_INTERNAL_aab29e2d_4_k_cu_addc6399_789404cuda3std6ranges3__45__cpo9iter_swapE)
_ZN40_INTERNAL_aab29e2d_4_k_cu_addc6399_789404cuda3std6ranges3__45__cpo9iter_swapE:
	.zero		1
	.type		_ZN40_INTERNAL_aab29e2d_4_k_cu_addc6399_789404cuda3std3__48unexpectE,@object
	.size		_ZN40_INTERNAL_aab29e2d_4_k_cu_addc6399_789404cuda3std3__48unexpectE,(_ZN40_INTERNAL_aab29e2d_4_k_cu_addc6399_789406thrust24THRUST_300001_SM_1000_NS8cuda_cub3parE - _ZN40_INTERNAL_aab29e2d_4_k_cu_addc6399_789404cuda3std3__48unexpectE)
_ZN40_INTERNAL_aab29e2d_4_k_cu_addc6399_789404cuda3std3__48unexpectE:
	.zero		1
	.type		_ZN40_INTERNAL_aab29e2d_4_k_cu_addc6399_789406thrust24THRUST_300001_SM_1000_NS8cuda_cub3parE,@object
	.size		_ZN40_INTERNAL_aab29e2d_4_k_cu_addc6399_789406thrust24THRUST_300001_SM_1000_NS8cuda_cub3parE,(_ZN40_INTERNAL_aab29e2d_4_k_cu_addc6399_789406thrust24THRUST_300001_SM_1000_NS12placeholders2_4E - _ZN40_INTERNAL_aab29e2d_4_k_cu_addc6399_789406thrust24THRUST_300001_SM_1000_NS8cuda_cub3parE)
_ZN40_INTERNAL_aab29e2d_4_k_cu_addc6399_789406thrust24THRUST_300001_SM_1000_NS8cuda_cub3parE:
	.zero		1
	.type		_ZN40_INTERNAL_aab29e2d_4_k_cu_addc6399_789406thrust24THRUST_300001_SM_1000_NS12placeholders2_4E,@object
	.size		_ZN40_INTERNAL_aab29e2d_4_k_cu_addc6399_789406thrust24THRUST_300001_SM_1000_NS12placeholders2_4E,(_ZN40_INTERNAL_aab29e2d_4_k_cu_addc6399_789404cuda3std3__45__cpo4cendE - _ZN40_INTERNAL_aab29e2d_4_k_cu_addc6399_789406thrust24THRUST_300001_SM_1000_NS12placeholders2_4E)
_ZN40_INTERNAL_aab29e2d_4_k_cu_addc6399_789406thrust24THRUST_300001_SM_1000_NS12placeholders2_4E:
	.zero		1
	.type		_ZN40_INTERNAL_aab29e2d_4_k_cu_addc6399_789404cuda3std3__45__cpo4cendE,@object
	.size		_ZN40_INTERNAL_aab29e2d_4_k_cu_addc6399_789404cuda3std3__45__cpo4cendE,(_ZN40_INTERNAL_aab29e2d_4_k_cu_addc6399_789404cuda3std6ranges3__45__cpo4cendE - _ZN40_INTERNAL_aab29e2d_4_k_cu_addc6399_789404cuda3std3__45__cpo4cendE)
_ZN40_INTERNAL_aab29e2d_4_k_cu_addc6399_789404cuda3std3__45__cpo4cendE:
	.zero		1
	.type		_ZN40_INTERNAL_aab29e2d_4_k_cu_addc6399_789404cuda3std6ranges3__45__cpo4cendE,@object
	.size		_ZN40_INTERNAL_aab29e2d_4_k_cu_addc6399_789404cuda3std6ranges3__45__cpo4cendE,(_ZN40_INTERNAL_aab29e2d_4_k_cu_addc6399_789404cuda3std3__420unreachable_sentinelE - _ZN40_INTERNAL_aab29e2d_4_k_cu_addc6399_789404cuda3std6ranges3__45__cpo4cendE)
_ZN40_INTERNAL_aab29e2d_4_k_cu_addc6399_789404cuda3std6ranges3__45__cpo4cendE:
	.zero		1
	.type		_ZN40_INTERNAL_aab29e2d_4_k_cu_addc6399_789404cuda3std3__420unreachable_sentinelE,@object
	.size		_ZN40_INTERNAL_aab29e2d_4_k_cu_addc6399_789404cuda3std3__420unreachable_sentinelE,(_ZN40_INTERNAL_aab29e2d_4_k_cu_addc6399_789404cuda3std6ranges3__45__cpo5ssizeE - _ZN40_INTERNAL_aab29e2d_4_k_cu_addc6399_789404cuda3std3__420unreachable_sentinelE)
_ZN40_INTERNAL_aab29e2d_4_k_cu_addc6399_789404cuda3std3__420unreachable_sentinelE:
	.zero		1
	.type		_ZN40_INTERNAL_aab29e2d_4_k_cu_addc6399_789404cuda3std6ranges3__45__cpo5ssizeE,@object
	.size		_ZN40_INTERNAL_aab29e2d_4_k_cu_addc6399_789404cuda3std6ranges3__45__cpo5ssizeE,(_ZN40_INTERNAL_aab29e2d_4_k_cu_addc6399_789406thrust24THRUST_300001_SM_1000_NS12placeholders2_8E - _ZN40_INTERNAL_aab29e2d_4_k_cu_addc6399_789404cuda3std6ranges3__45__cpo5ssizeE)
_ZN40_INTERNAL_aab29e2d_4_k_cu_addc6399_789404cuda3std6ranges3__45__cpo5ssizeE:
	.zero		1
	.type		_ZN40_INTERNAL_aab29e2d_4_k_cu_addc6399_789406thrust24THRUST_300001_SM_1000_NS12placeholders2_8E,@object
	.size		_ZN40_INTERNAL_aab29e2d_4_k_cu_addc6399_789406thrust24THRUST_300001_SM_1000_NS12placeholders2_8E,(_ZN40_INTERNAL_aab29e2d_4_k_cu_addc6399_789404cuda3std3__45__cpo5crendE - _ZN40_INTERNAL_aab29e2d_4_k_cu_addc6399_789406thrust24THRUST_300001_SM_1000_NS12placeholders2_8E)
_ZN40_INTERNAL_aab29e2d_4_k_cu_addc6399_789406thrust24THRUST_300001_SM_1000_NS12placeholders2_8E:
	.zero		1
	.type		_ZN40_INTERNAL_aab29e2d_4_k_cu_addc6399_789404cuda3std3__45__cpo5crendE,@object
	.size		_ZN40_INTERNAL_aab29e2d_4_k_cu_addc6399_789404cuda3std3__45__cpo5crendE,(_ZN40_INTERNAL_aab29e2d_4_k_cu_addc6399_789404cuda3std6ranges3__45__cpo4prevE - _ZN40_INTERNAL_aab29e2d_4_k_cu_addc6399_789404cuda3std3__45__cpo5crendE)
_ZN40_INTERNAL_aab29e2d_4_k_cu_addc6399_789404cuda3std3__45__cpo5crendE:
	.zero		1
	.type		_ZN40_INTERNAL_aab29e2d_4_k_cu_addc6399_789404cuda3std6ranges3__45__cpo4prevE,@object
	.size		_ZN40_INTERNAL_aab29e2d_4_k_cu_addc6399_789404cuda3std6ranges3__45__cpo4prevE,(_ZN40_INTERNAL_aab29e2d_4_k_cu_addc6399_789404cuda3std6ranges3__45__cpo9iter_moveE - _ZN40_INTERNAL_aab29e2d_4_k_cu_addc6399_789404cuda3std6ranges3__45__cpo4prevE)
_ZN40_INTERNAL_aab29e2d_4_k_cu_addc6399_789404cuda3std6ranges3__45__cpo4prevE:
	.zero		1
	.type		_ZN40_INTERNAL_aab29e2d_4_k_cu_addc6399_789404cuda3std6ranges3__45__cpo9iter_moveE,@object
	.size		_ZN40_INTERNAL_aab29e2d_4_k_cu_addc6399_789404cuda3std6ranges3__45__cpo9iter_moveE,(_ZN40_INTERNAL_aab29e2d_4_k_cu_addc6399_789406thrust24THRUST_300001_SM_1000_NS6system6detail10sequential3seqE - _ZN40_INTERNAL_aab29e2d_4_k_cu_addc6399_789404cuda3std6ranges3__45__cpo9iter_moveE)
_ZN40_INTERNAL_aab29e2d_4_k_cu_addc6399_789404cuda3std6ranges3__45__cpo9iter_moveE:
	.zero		1
	.type		_ZN40_INTERNAL_aab29e2d_4_k_cu_addc6399_789406thrust24THRUST_300001_SM_1000_NS6system6detail10sequential3seqE,@object
	.size		_ZN40_INTERNAL_aab29e2d_4_k_cu_addc6399_789406thrust24THRUST_300001_SM_1000_NS6system6detail10sequential3seqE,(.L_31 - _ZN40_INTERNAL_aab29e2d_4_k_cu_addc6399_789406thrust24THRUST_300001_SM_1000_NS6system6detail10sequential3seqE)
_ZN40_INTERNAL_aab29e2d_4_k_cu_addc6399_789406thrust24THRUST_300001_SM_1000_NS6system6detail10sequential3seqE:
	.zero		1
.L_31:


//--------------------- .nv.constant0._ZN3cub18CUB_300001_SM_10006detail11EmptyKernelIvEEvv --------------------------
	.section	.nv.constant0._ZN3cub18CUB_300001_SM_10006detail11EmptyKernelIvEEvv,"a",@progbits
	.sectionflags	@""
	.align	4
.nv.constant0._ZN3cub18CUB_300001_SM_10006detail11EmptyKernelIvEEvv:
	.zero		896


//--------------------- SYMBOLS --------------------------

	.type		.nv.reservedSmem.offset0,@object
	.size		.nv.reservedSmem.offset0,0x4
